//
// Generated by NVIDIA NVVM Compiler
//
// Compiler Build ID: CL-36424714
// Cuda compilation tools, release 13.0, V13.0.88
// Based on NVVM 20.0.0
//

.version 9.0
.target sm_100
.address_size 64

	// .globl	_Z6VecAddPfS_j
.const .align 4 .b8 d_A[51200];

.visible .entry _Z6VecAddPfS_j(
	.param .u64 .ptr .align 1 _Z6VecAddPfS_j_param_0,
	.param .u64 .ptr .align 1 _Z6VecAddPfS_j_param_1,
	.param .u32 _Z6VecAddPfS_j_param_2
)
{
	.reg .pred 	%p<2>;
	.reg .b32 	%r<6>;
	.reg .b32 	%f<4>;
	.reg .b64 	%rd<10>;

	ld.param.u64 	%rd1, [_Z6VecAddPfS_j_param_0];
	ld.param.u64 	%rd2, [_Z6VecAddPfS_j_param_1];
	ld.param.u32 	%r2, [_Z6VecAddPfS_j_param_2];
	mov.u32 	%r3, %ntid.x;
	mov.u32 	%r4, %ctaid.x;
	mov.u32 	%r5, %tid.x;
	mad.lo.s32 	%r1, %r3, %r4, %r5;
	setp.ge.u32 	%p1, %r1, %r2;
	@%p1 bra 	$L__BB0_2;
	cvta.to.global.u64 	%rd3, %rd1;
	cvta.to.global.u64 	%rd4, %rd2;
	mul.wide.s32 	%rd5, %r1, 4;
	mov.u64 	%rd6, d_A;
	add.s64 	%rd7, %rd6, %rd5;
	ld.const.f32 	%f1, [%rd7];
	add.s64 	%rd8, %rd3, %rd5;
	ld.global.f32 	%f2, [%rd8];
	add.f32 	%f3, %f1, %f2;
	add.s64 	%rd9, %rd4, %rd5;
	st.global.f32 	[%rd9], %f3;
$L__BB0_2:
	ret;

}


// ===== COMPILED SASS (sm_100) =====

	.target	sm_100

	.elftype	@"ET_EXEC"


//--------------------- .note.nv.tkinfo           --------------------------
	.section	.note.nv.tkinfo,"",@"SHT_NOTE"
	.sectionflags	@"SHF_NOTE_NV_TKINFO"
	.tkinfo
        /*0018*/ 	.word	0x00000002
        /*0030*/ 	.string	""
        /*0030*/ 	.string	"ptxas"
        /*0030*/ 	.string	"Cuda compilation tools, release 13.0, V13.0.88"
        /*0030*/ 	.string	"Build cuda_13.0.r13.0/compiler.36424714_0"
        /*0030*/ 	.string	"-arch sm_100 -m 64 "



//--------------------- .note.nv.cuinfo           --------------------------
	.section	.note.nv.cuinfo,"",@"SHT_NOTE"
	.sectionflags	@"SHF_NOTE_NV_CUINFO"
        /*0018*/ 	.short	0x0002
        /*001a*/ 	.short	0x0064
        /*001c*/ 	.short	0x0082
	.zero		2


//--------------------- .nv.info                  --------------------------
	.section	.nv.info,"",@"SHT_CUDA_INFO"
	.align	4


	//----- nvinfo : EIATTR_REGCOUNT
	.align		4
        /*0000*/ 	.byte	0x04, 0x2f
        /*0002*/ 	.short	(.L_2 - .L_1)
	.align		4
.L_1:
        /*0004*/ 	.word	index@(_Z6VecAddPfS_j)
        /*0008*/ 	.word	0x0000000a


	//----- nvinfo : EIATTR_FRAME_SIZE
	.align		4
.L_2:
        /*000c*/ 	.byte	0x04, 0x11
        /*000e*/ 	.short	(.L_4 - .L_3)
	.align		4
.L_3:
        /*0010*/ 	.word	index@(_Z6VecAddPfS_j)
        /*0014*/ 	.word	0x00000000


	//----- nvinfo : EIATTR_MIN_STACK_SIZE
	.align		4
.L_4:
        /*0018*/ 	.byte	0x04, 0x12
        /*001a*/ 	.short	(.L_6 - .L_5)
	.align		4
.L_5:
        /*001c*/ 	.word	index@(_Z6VecAddPfS_j)
        /*0020*/ 	.word	0x00000000
.L_6:


//--------------------- .nv.compat                --------------------------
	.section	.nv.compat,"",@"SHT_CUDA_COMPAT_INFO"
	.align	4
        /*0000*/ 	.byte	0x02, 0x09, 0x00, 0x00, 0x02, 0x02, 0x01, 0x00, 0x02, 0x05, 0x05, 0x00, 0x03, 0x07, 0x01, 0x01
        /*0010*/ 	.byte	0x02, 0x03, 0x00, 0x00, 0x02, 0x06, 0x01, 0x00, 0x04, 0x0b, 0x08, 0x00, 0x09, 0x00, 0x00, 0x00
        /*0020*/ 	.byte	0x00, 0x00, 0x00, 0x00


//--------------------- .nv.info._Z6VecAddPfS_j   --------------------------
	.section	.nv.info._Z6VecAddPfS_j,"",@"SHT_CUDA_INFO"
	.sectionflags	@""
	.align	4


	//----- nvinfo : EIATTR_CUDA_API_VERSION
	.align		4
        /*0000*/ 	.byte	0x04, 0x37
        /*0002*/ 	.short	(.L_8 - .L_7)
.L_7:
        /*0004*/ 	.word	0x00000082


	//----- nvinfo : EIATTR_KPARAM_INFO
	.align		4
.L_8:
        /*0008*/ 	.byte	0x04, 0x17
        /*000a*/ 	.short	(.L_10 - .L_9)
.L_9:
        /*000c*/ 	.word	0x00000000
        /*0010*/ 	.short	0x0002
        /*0012*/ 	.short	0x0010
        /*0014*/ 	.byte	0x00, 0xf0, 0x11, 0x00


	//----- nvinfo : EIATTR_KPARAM_INFO
	.align		4
.L_10:
        /*0018*/ 	.byte	0x04, 0x17
        /*001a*/ 	.short	(.L_12 - .L_11)
.L_11:
        /*001c*/ 	.word	0x00000000
        /*0020*/ 	.short	0x0001
        /*0022*/ 	.short	0x0008
        /*0024*/ 	.byte	0x00, 0xf5, 0x21, 0x00


	//----- nvinfo : EIATTR_KPARAM_INFO
	.align		4
.L_12:
        /*0028*/ 	.byte	0x04, 0x17
        /*002a*/ 	.short	(.L_14 - .L_13)
.L_13:
        /*002c*/ 	.word	0x00000000
        /*0030*/ 	.short	0x0000
        /*0032*/ 	.short	0x0000
        /*0034*/ 	.byte	0x00, 0xf5, 0x21, 0x00


	//----- nvinfo : EIATTR_SPARSE_MMA_MASK
	.align		4
.L_14:
        /*0038*/ 	.byte	0x03, 0x50
        /*003a*/ 	.short	0x0000


	//----- nvinfo : EIATTR_MAXREG_COUNT
	.align		4
        /*003c*/ 	.byte	0x03, 0x1b
        /*003e*/ 	.short	0x00ff


	//----- nvinfo : EIATTR_MERCURY_ISA_VERSION
	.align		4
        /*0040*/ 	.byte	0x03, 0x5f
        /*0042*/ 	.short	0x0101


	//----- nvinfo : EIATTR_VRC_CTA_INIT_COUNT
	.align		4
        /*0044*/ 	.byte	0x02, 0x4a
	.zero		1
	.zero		1


	//----- nvinfo : EIATTR_EXIT_INSTR_OFFSETS
	.align		4
        /*0048*/ 	.byte	0x04, 0x1c
        /*004a*/ 	.short	(.L_16 - .L_15)


	//   ....[0]....
.L_15:
        /*004c*/ 	.word	0x00000070


	//   ....[1]....
        /*0050*/ 	.word	0x00000140


	//----- nvinfo : EIATTR_CBANK_PARAM_SIZE
	.align		4
.L_16:
        /*0054*/ 	.byte	0x03, 0x19
        /*0056*/ 	.short	0x0014


	//----- nvinfo : EIATTR_PARAM_CBANK
	.align		4
        /*0058*/ 	.byte	0x04, 0x0a
        /*005a*/ 	.short	(.L_18 - .L_17)
	.align		4
.L_17:
        /*005c*/ 	.word	index@(.nv.constant0._Z6VecAddPfS_j)
        /*0060*/ 	.short	0x0380
        /*0062*/ 	.short	0x0014


	//----- nvinfo : EIATTR_SW_WAR
	.align		4
.L_18:
        /*0064*/ 	.byte	0x04, 0x36
        /*0066*/ 	.short	(.L_20 - .L_19)
.L_19:
        /*0068*/ 	.word	0x00000008
.L_20:


//--------------------- .nv.callgraph             --------------------------
	.section	.nv.callgraph,"",@"SHT_CUDA_CALLGRAPH"
	.align	4
	.sectionentsize	8
	.align		4
        /*0000*/ 	.word	0x00000000
	.align		4
        /*0004*/ 	.word	0xffffffff
	.align		4
        /*0008*/ 	.word	0x00000000
	.align		4
        /*000c*/ 	.word	0xfffffffe
	.align		4
        /*0010*/ 	.word	0x00000000
	.align		4
        /*0014*/ 	.word	0xfffffffd
	.align		4
        /*0018*/ 	.word	0x00000000
	.align		4
        /*001c*/ 	.word	0xfffffffc


//--------------------- .nv.constant3             --------------------------
	.section	.nv.constant3,"a",@progbits
	.align	4
.nv.constant3:
	.type		d_A,@object
	.size		d_A,(.L_0 - d_A)
d_A:
	.zero		51200
.L_0:


//--------------------- .text._Z6VecAddPfS_j      --------------------------
	.section	.text._Z6VecAddPfS_j,"ax",@progbits
	.align	128
        .global         _Z6VecAddPfS_j
        .type           _Z6VecAddPfS_j,@function
        .size           _Z6VecAddPfS_j,(.L_x_1 - _Z6VecAddPfS_j)
        .other          _Z6VecAddPfS_j,@"STO_CUDA_ENTRY STV_DEFAULT"
_Z6VecAddPfS_j:
.text._Z6VecAddPfS_j:
[----:B------:R-:W-:Y:S01]  /*0000*/  LDC R1, c[0x0][0x37c] ;  /* 0x0000df00ff017b82 */ /* 0x000fe20000000800 */
[----:B------:R-:W0:Y:S01]  /*0010*/  S2R R2, SR_CTAID.X ;  /* 0x0000000000027919 */ /* 0x000e220000002500 */
[----:B------:R-:W0:Y:S01]  /*0020*/  LDCU UR4, c[0x0][0x360] ;  /* 0x00006c00ff0477ac */ /* 0x000e220008000800 */
[----:B------:R-:W0:Y:S01]  /*0030*/  S2R R3, SR_TID.X ;  /* 0x0000000000037919 */ /* 0x000e220000002100 */
[----:B------:R-:W1:Y:S01]  /*0040*/  LDCU UR5, c[0x0][0x390] ;  /* 0x00007200ff0577ac */ /* 0x000e620008000800 */
[----:B0-----:R-:W-:-:S05]  /*0050*/  IMAD R2, R2, UR4, R3 ;  /* 0x0000000402027c24 */ /* 0x001fca000f8e0203 */
[----:B-1----:R-:W-:-:S13]  /*0060*/  ISETP.GE.U32.AND P0, PT, R2, UR5, PT ;  /* 0x0000000502007c0c */ /* 0x002fda000bf06070 */
[----:B------:R-:W-:Y:S05]  /*0070*/  @P0 EXIT ;  /* 0x000000000000094d */ /* 0x000fea0003800000 */
[----:B------:R-:W0:Y:S01]  /*0080*/  LDCU.128 UR8, c[0x0][0x380] ;  /* 0x00007000ff0877ac */ /* 0x000e220008000c00 */
[----:B------:R-:W-:Y:S01]  /*0090*/  IMAD.WIDE R2, R2, 0x4, RZ ;  /* 0x0000000402027825 */ /* 0x000fe200078e02ff */
[----:B------:R-:W1:Y:S02]  /*00a0*/  LDCU.64 UR4, c[0x0][0x358] ;  /* 0x00006b00ff0477ac */ /* 0x000e640008000a00 */
[----:B0-----:R-:W-:-:S04]  /*00b0*/  IADD3 R4, P0, PT, R2, UR8, RZ ;  /* 0x0000000802047c10 */ /* 0x001fc8000ff1e0ff */
[----:B------:R-:W-:-:S06]  /*00c0*/  IADD3.X R5, PT, PT, R3, UR9, RZ, P0, !PT ;  /* 0x0000000903057c10 */ /* 0x000fcc00087fe4ff */
[----:B-1----:R-:W2:Y:S01]  /*00d0*/  LDG.E R5, desc[UR4][R4.64] ;  /* 0x0000000404057981 */ /* 0x002ea2000c1e1900 */
[----:B------:R-:W-:Y:S01]  /*00e0*/  IMAD.MOV.U32 R0, RZ, RZ, R2 ;  /* 0x000000ffff007224 */ /* 0x000fe200078e0002 */
[----:B------:R-:W-:-:S04]  /*00f0*/  IADD3 R2, P0, PT, R2, UR10, RZ ;  /* 0x0000000a02027c10 */ /* 0x000fc8000ff1e0ff */
[----:B------:R-:W-:Y:S01]  /*0100*/  IADD3.X R3, PT, PT, R3, UR11, RZ, P0, !PT ;  /* 0x0000000b03037c10 */ /* 0x000fe200087fe4ff */
[----:B------:R-:W2:Y:S02]  /*0110*/  LDC R0, c[0x3][R0] ;  /* 0x00c0000000007b82 */ /* 0x000ea40000000800 */
[----:B--2---:R-:W-:-:S05]  /*0120*/  FADD R7, R0, R5 ;  /* 0x0000000500077221 */ /* 0x004fca0000000000 */
[----:B------:R-:W-:Y:S01]  /*0130*/  STG.E desc[UR4][R2.64], R7 ;  /* 0x0000000702007986 */ /* 0x000fe2000c101904 */
[----:B------:R-:W-:Y:S05]  /*0140*/  EXIT ;  /* 0x000000000000794d */ /* 0x000fea0003800000 */
.L_x_0:
[----:B------:R-:W-:-:S00]  /*0150*/  BRA `(.L_x_0) ;  /* 0xfffffffc00fc7947 */ /* 0x000fc0000383ffff */
[----:B------:R-:W-:-:S00]  /*0160*/  NOP ;  /* 0x0000000000007918 */ /* 0x000fc00000000000 */
        /* <DEDUP_REMOVED lines=9> */
.L_x_1:


//--------------------- .nv.shared.reserved.0     --------------------------
	.section	.nv.shared.reserved.0,"aw",@nobits
	.weak		__nv_reservedSMEM_offset_0_alias
	.size		__nv_reservedSMEM_offset_0_alias, 0, 64
	.other		__nv_reservedSMEM_offset_0_alias,@"STO_CUDA_RESERVED_SHARED STV_DEFAULT"
__nv_reservedSMEM_offset_0_alias:
	.zero		0
	.zero		64


//--------------------- .nv.constant0._Z6VecAddPfS_j --------------------------
	.section	.nv.constant0._Z6VecAddPfS_j,"a",@progbits
	.sectionflags	@""
	.align	4
.nv.constant0._Z6VecAddPfS_j:
	.zero		916


//--------------------- SYMBOLS --------------------------

	.type		.nv.reservedSmem.offset0,@object
	.size		.nv.reservedSmem.offset0,0x4
